//
// Generated by NVIDIA NVVM Compiler
//
// Compiler Build ID: CL-36424714
// Cuda compilation tools, release 13.0, V13.0.88
// Based on NVVM 20.0.0
//

.version 9.0
.target sm_100
.address_size 64

	// .globl	_Z4test6float2

.visible .entry _Z4test6float2(
	.param .align 8 .b8 _Z4test6float2_param_0[8]
)
{


	ret;

}


// ===== COMPILED SASS (sm_100) =====

	.target	sm_100

	.elftype	@"ET_EXEC"


//--------------------- .note.nv.tkinfo           --------------------------
	.section	.note.nv.tkinfo,"",@"SHT_NOTE"
	.sectionflags	@"SHF_NOTE_NV_TKINFO"
	.tkinfo
        /*0018*/ 	.word	0x00000002
        /*0030*/ 	.string	""
        /*0030*/ 	.string	"ptxas"
        /*0030*/ 	.string	"Cuda compilation tools, release 13.0, V13.0.88"
        /*0030*/ 	.string	"Build cuda_13.0.r13.0/compiler.36424714_0"
        /*0030*/ 	.string	"-arch sm_100 -m 64 "



//--------------------- .note.nv.cuinfo           --------------------------
	.section	.note.nv.cuinfo,"",@"SHT_NOTE"
	.sectionflags	@"SHF_NOTE_NV_CUINFO"
        /*0018*/ 	.short	0x0002
        /*001a*/ 	.short	0x0064
        /*001c*/ 	.short	0x0082
	.zero		2


//--------------------- .nv.info                  --------------------------
	.section	.nv.info,"",@"SHT_CUDA_INFO"
	.align	4


	//----- nvinfo : EIATTR_REGCOUNT
	.align		4
        /*0000*/ 	.byte	0x04, 0x2f
        /*0002*/ 	.short	(.L_1 - .L_0)
	.align		4
.L_0:
        /*0004*/ 	.word	index@(_Z4test6float2)
        /*0008*/ 	.word	0x00000004


	//----- nvinfo : EIATTR_FRAME_SIZE
	.align		4
.L_1:
        /*000c*/ 	.byte	0x04, 0x11
        /*000e*/ 	.short	(.L_3 - .L_2)
	.align		4
.L_2:
        /*0010*/ 	.word	index@(_Z4test6float2)
        /*0014*/ 	.word	0x00000000


	//----- nvinfo : EIATTR_MIN_STACK_SIZE
	.align		4
.L_3:
        /*0018*/ 	.byte	0x04, 0x12
        /*001a*/ 	.short	(.L_5 - .L_4)
	.align		4
.L_4:
        /*001c*/ 	.word	index@(_Z4test6float2)
        /*0020*/ 	.word	0x00000000
.L_5:


//--------------------- .nv.compat                --------------------------
	.section	.nv.compat,"",@"SHT_CUDA_COMPAT_INFO"
	.align	4
        /*0000*/ 	.byte	0x02, 0x09, 0x00, 0x00, 0x02, 0x02, 0x01, 0x00, 0x02, 0x05, 0x05, 0x00, 0x03, 0x07, 0x01, 0x01
        /*0010*/ 	.byte	0x02, 0x03, 0x00, 0x00, 0x02, 0x06, 0x01, 0x00, 0x04, 0x0b, 0x08, 0x00, 0x09, 0x00, 0x00, 0x00
        /*0020*/ 	.byte	0x00, 0x00, 0x00, 0x00


//--------------------- .nv.info._Z4test6float2   --------------------------
	.section	.nv.info._Z4test6float2,"",@"SHT_CUDA_INFO"
	.sectionflags	@""
	.align	4


	//----- nvinfo : EIATTR_CUDA_API_VERSION
	.align		4
        /*0000*/ 	.byte	0x04, 0x37
        /*0002*/ 	.short	(.L_7 - .L_6)
.L_6:
        /*0004*/ 	.word	0x00000082


	//----- nvinfo : EIATTR_KPARAM_INFO
	.align		4
.L_7:
        /*0008*/ 	.byte	0x04, 0x17
        /*000a*/ 	.short	(.L_9 - .L_8)
.L_8:
        /*000c*/ 	.word	0x00000000
        /*0010*/ 	.short	0x0000
        /*0012*/ 	.short	0x0000
        /*0014*/ 	.byte	0x00, 0xf0, 0x21, 0x00


	//----- nvinfo : EIATTR_SPARSE_MMA_MASK
	.align		4
.L_9:
        /*0018*/ 	.byte	0x03, 0x50
        /*001a*/ 	.short	0x0000


	//----- nvinfo : EIATTR_MAXREG_COUNT
	.align		4
        /*001c*/ 	.byte	0x03, 0x1b
        /*001e*/ 	.short	0x00ff


	//----- nvinfo : EIATTR_MERCURY_ISA_VERSION
	.align		4
        /*0020*/ 	.byte	0x03, 0x5f
        /*0022*/ 	.short	0x0101


	//----- nvinfo : EIATTR_VRC_CTA_INIT_COUNT
	.align		4
        /*0024*/ 	.byte	0x02, 0x4a
	.zero		1
	.zero		1


	//----- nvinfo : EIATTR_EXIT_INSTR_OFFSETS
	.align		4
        /*0028*/ 	.byte	0x04, 0x1c
        /*002a*/ 	.short	(.L_11 - .L_10)


	//   ....[0]....
.L_10:
        /*002c*/ 	.word	0x00000010


	//----- nvinfo : EIATTR_CBANK_PARAM_SIZE
	.align		4
.L_11:
        /*0030*/ 	.byte	0x03, 0x19
        /*0032*/ 	.short	0x0008


	//----- nvinfo : EIATTR_PARAM_CBANK
	.align		4
        /*0034*/ 	.byte	0x04, 0x0a
        /*0036*/ 	.short	(.L_13 - .L_12)
	.align		4
.L_12:
        /*0038*/ 	.word	index@(.nv.constant0._Z4test6float2)
        /*003c*/ 	.short	0x0380
        /*003e*/ 	.short	0x0008


	//----- nvinfo : EIATTR_SW_WAR
	.align		4
.L_13:
        /*0040*/ 	.byte	0x04, 0x36
        /*0042*/ 	.short	(.L_15 - .L_14)
.L_14:
        /*0044*/ 	.word	0x00000008
.L_15:


//--------------------- .nv.callgraph             --------------------------
	.section	.nv.callgraph,"",@"SHT_CUDA_CALLGRAPH"
	.align	4
	.sectionentsize	8
	.align		4
        /*0000*/ 	.word	0x00000000
	.align		4
        /*0004*/ 	.word	0xffffffff
	.align		4
        /*0008*/ 	.word	0x00000000
	.align		4
        /*000c*/ 	.word	0xfffffffe
	.align		4
        /*0010*/ 	.word	0x00000000
	.align		4
        /*0014*/ 	.word	0xfffffffd
	.align		4
        /*0018*/ 	.word	0x00000000
	.align		4
        /*001c*/ 	.word	0xfffffffc


//--------------------- .text._Z4test6float2      --------------------------
	.section	.text._Z4test6float2,"ax",@progbits
	.align	128
        .global         _Z4test6float2
        .type           _Z4test6float2,@function
        .size           _Z4test6float2,(.L_x_1 - _Z4test6float2)
        .other          _Z4test6float2,@"STO_CUDA_ENTRY STV_DEFAULT"
_Z4test6float2:
.text._Z4test6float2:
[----:B------:R-:W-:Y:S01]  /*0000*/  LDC R1, c[0x0][0x37c] ;  /* 0x0000df00ff017b82 */ /* 0x000fe20000000800 */
[----:B------:R-:W-:Y:S05]  /*0010*/  EXIT ;  /* 0x000000000000794d */ /* 0x000fea0003800000 */
.L_x_0:
[----:B------:R-:W-:-:S00]  /*0020*/  BRA `(.L_x_0) ;  /* 0xfffffffc00fc7947 */ /* 0x000fc0000383ffff */
[----:B------:R-:W-:-:S00]  /*0030*/  NOP ;  /* 0x0000000000007918 */ /* 0x000fc00000000000 */
        /* <DEDUP_REMOVED lines=12> */
.L_x_1:


//--------------------- .nv.shared.reserved.0     --------------------------
	.section	.nv.shared.reserved.0,"aw",@nobits
	.weak		__nv_reservedSMEM_offset_0_alias
	.size		__nv_reservedSMEM_offset_0_alias, 0, 64
	.other		__nv_reservedSMEM_offset_0_alias,@"STO_CUDA_RESERVED_SHARED STV_DEFAULT"
__nv_reservedSMEM_offset_0_alias:
	.zero		0
	.zero		64


//--------------------- .nv.constant0._Z4test6float2 --------------------------
	.section	.nv.constant0._Z4test6float2,"a",@progbits
	.sectionflags	@""
	.align	4
.nv.constant0._Z4test6float2:
	.zero		904


//--------------------- SYMBOLS --------------------------

	.type		.nv.reservedSmem.offset0,@object
	.size		.nv.reservedSmem.offset0,0x4
